//
// Generated by NVIDIA NVVM Compiler
//
// Compiler Build ID: CL-36424714
// Cuda compilation tools, release 13.0, V13.0.88
// Based on NVVM 20.0.0
//

.version 9.0
.target sm_100
.address_size 64

	// .globl	_Z19test_shuf_broadcastPiPKii
.extern .func  (.param .b32 func_retval0) vprintf
(
	.param .b64 vprintf_param_0,
	.param .b64 vprintf_param_1
)
;
.global .align 1 .b8 $str[10] = {108, 97, 110, 101, 73, 68, 58, 37, 100};

.visible .entry _Z19test_shuf_broadcastPiPKii(
	.param .u64 .ptr .align 1 _Z19test_shuf_broadcastPiPKii_param_0,
	.param .u64 .ptr .align 1 _Z19test_shuf_broadcastPiPKii_param_1,
	.param .u32 _Z19test_shuf_broadcastPiPKii_param_2
)
{
	.local .align 8 .b8 	__local_depot0[8];
	.reg .b64 	%SP;
	.reg .b64 	%SPL;
	.reg .pred 	%p<3>;
	.reg .b32 	%r<11>;
	.reg .b64 	%rd<13>;

	mov.u64 	%SPL, __local_depot0;
	cvta.local.u64 	%SP, %SPL;
	ld.param.u64 	%rd1, [_Z19test_shuf_broadcastPiPKii_param_0];
	ld.param.u64 	%rd2, [_Z19test_shuf_broadcastPiPKii_param_1];
	ld.param.u32 	%r4, [_Z19test_shuf_broadcastPiPKii_param_2];
	cvta.to.global.u64 	%rd3, %rd2;
	mov.u32 	%r1, %tid.x;
	mul.wide.u32 	%rd4, %r1, 4;
	add.s64 	%rd5, %rd3, %rd4;
	ld.global.nc.u32 	%r5, [%rd5];
	shfl.sync.idx.b32	%r2|%p1, %r5, %r4, 31, -984326;
	and.b32  	%r3, %r1, 31;
	mov.b32 	%r6, 1;
	shl.b32 	%r7, %r6, %r3;
	and.b32  	%r8, %r7, -984326;
	setp.eq.s32 	%p2, %r8, 0;
	@%p2 bra 	$L__BB0_2;
	add.u64 	%rd6, %SP, 0;
	add.u64 	%rd7, %SPL, 0;
	cvta.to.global.u64 	%rd8, %rd1;
	add.s64 	%rd10, %rd8, %rd4;
	st.global.u32 	[%rd10], %r2;
	st.local.u32 	[%rd7], %r3;
	mov.u64 	%rd11, $str;
	cvta.global.u64 	%rd12, %rd11;
	{ // callseq 0, 0
	.param .b64 param0;
	st.param.b64 	[param0], %rd12;
	.param .b64 param1;
	st.param.b64 	[param1], %rd6;
	.param .b32 retval0;
	call.uni (retval0), 
	vprintf, 
	(
	param0, 
	param1
	);
	ld.param.b32 	%r9, [retval0];
	} // callseq 0
$L__BB0_2:
	ret;

}


// ===== COMPILED SASS (sm_100) =====

	.target	sm_100

	.elftype	@"ET_EXEC"


//--------------------- .note.nv.tkinfo           --------------------------
	.section	.note.nv.tkinfo,"",@"SHT_NOTE"
	.sectionflags	@"SHF_NOTE_NV_TKINFO"
	.tkinfo
        /*0018*/ 	.word	0x00000002
        /*0030*/ 	.string	""
        /*0030*/ 	.string	"ptxas"
        /*0030*/ 	.string	"Cuda compilation tools, release 13.0, V13.0.88"
        /*0030*/ 	.string	"Build cuda_13.0.r13.0/compiler.36424714_0"
        /*0030*/ 	.string	"-arch sm_100 -m 64 "



//--------------------- .note.nv.cuinfo           --------------------------
	.section	.note.nv.cuinfo,"",@"SHT_NOTE"
	.sectionflags	@"SHF_NOTE_NV_CUINFO"
        /*0018*/ 	.short	0x0002
        /*001a*/ 	.short	0x0064
        /*001c*/ 	.short	0x0082
	.zero		2


//--------------------- .nv.info                  --------------------------
	.section	.nv.info,"",@"SHT_CUDA_INFO"
	.align	4


	//----- nvinfo : EIATTR_REGCOUNT
	.align		4
        /*0000*/ 	.byte	0x04, 0x2f
        /*0002*/ 	.short	(.L_2 - .L_1)
	.align		4
.L_1:
        /*0004*/ 	.word	index@(_Z19test_shuf_broadcastPiPKii)
        /*0008*/ 	.word	0x00000018


	//----- nvinfo : EIATTR_FRAME_SIZE
	.align		4
.L_2:
        /*000c*/ 	.byte	0x04, 0x11
        /*000e*/ 	.short	(.L_4 - .L_3)
	.align		4
.L_3:
        /*0010*/ 	.word	index@(_Z19test_shuf_broadcastPiPKii)
        /*0014*/ 	.word	0x00000008


	//----- nvinfo : EIATTR_MIN_STACK_SIZE
	.align		4
.L_4:
        /*0018*/ 	.byte	0x04, 0x12
        /*001a*/ 	.short	(.L_6 - .L_5)
	.align		4
.L_5:
        /*001c*/ 	.word	index@(_Z19test_shuf_broadcastPiPKii)
        /*0020*/ 	.word	0x00000008
.L_6:


//--------------------- .nv.compat                --------------------------
	.section	.nv.compat,"",@"SHT_CUDA_COMPAT_INFO"
	.align	4
        /*0000*/ 	.byte	0x02, 0x09, 0x00, 0x00, 0x02, 0x02, 0x01, 0x00, 0x02, 0x05, 0x05, 0x00, 0x03, 0x07, 0x01, 0x01
        /*0010*/ 	.byte	0x02, 0x03, 0x00, 0x00, 0x02, 0x06, 0x01, 0x00, 0x04, 0x0b, 0x08, 0x00, 0x09, 0x00, 0x00, 0x00
        /*0020*/ 	.byte	0x00, 0x00, 0x00, 0x00


//--------------------- .nv.info._Z19test_shuf_broadcastPiPKii --------------------------
	.section	.nv.info._Z19test_shuf_broadcastPiPKii,"",@"SHT_CUDA_INFO"
	.sectionflags	@""
	.align	4


	//----- nvinfo : EIATTR_CUDA_API_VERSION
	.align		4
        /*0000*/ 	.byte	0x04, 0x37
        /*0002*/ 	.short	(.L_8 - .L_7)
.L_7:
        /*0004*/ 	.word	0x00000082


	//----- nvinfo : EIATTR_KPARAM_INFO
	.align		4
.L_8:
        /*0008*/ 	.byte	0x04, 0x17
        /*000a*/ 	.short	(.L_10 - .L_9)
.L_9:
        /*000c*/ 	.word	0x00000000
        /*0010*/ 	.short	0x0002
        /*0012*/ 	.short	0x0010
        /*0014*/ 	.byte	0x00, 0xf0, 0x11, 0x00


	//----- nvinfo : EIATTR_KPARAM_INFO
	.align		4
.L_10:
        /*0018*/ 	.byte	0x04, 0x17
        /*001a*/ 	.short	(.L_12 - .L_11)
.L_11:
        /*001c*/ 	.word	0x00000000
        /*0020*/ 	.short	0x0001
        /*0022*/ 	.short	0x0008
        /*0024*/ 	.byte	0x00, 0xf5, 0x21, 0x00


	//----- nvinfo : EIATTR_KPARAM_INFO
	.align		4
.L_12:
        /*0028*/ 	.byte	0x04, 0x17
        /*002a*/ 	.short	(.L_14 - .L_13)
.L_13:
        /*002c*/ 	.word	0x00000000
        /*0030*/ 	.short	0x0000
        /*0032*/ 	.short	0x0000
        /*0034*/ 	.byte	0x00, 0xf5, 0x21, 0x00


	//----- nvinfo : EIATTR_SPARSE_MMA_MASK
	.align		4
.L_14:
        /*0038*/ 	.byte	0x03, 0x50
        /*003a*/ 	.short	0x0000


	//----- nvinfo : EIATTR_MAXREG_COUNT
	.align		4
        /*003c*/ 	.byte	0x03, 0x1b
        /*003e*/ 	.short	0x00ff


	//----- nvinfo : EIATTR_EXTERNS
	.align		4
        /*0040*/ 	.byte	0x04, 0x0f
        /*0042*/ 	.short	(.L_16 - .L_15)


	//   ....[0]....
	.align		4
.L_15:
        /*0044*/ 	.word	index@(vprintf)


	//----- nvinfo : EIATTR_MERCURY_ISA_VERSION
	.align		4
.L_16:
        /*0048*/ 	.byte	0x03, 0x5f
        /*004a*/ 	.short	0x0101


	//----- nvinfo : EIATTR_COOP_GROUP_MASK_REGIDS
	.align		4
        /*004c*/ 	.byte	0x04, 0x29
        /*004e*/ 	.short	(.L_18 - .L_17)


	//   ....[0]....
.L_17:
        /*0050*/ 	.word	0x05000003


	//----- nvinfo : EIATTR_COOP_GROUP_INSTR_OFFSETS
	.align		4
.L_18:
        /*0054*/ 	.byte	0x04, 0x28
        /*0056*/ 	.short	(.L_20 - .L_19)


	//   ....[0]....
.L_19:
        /*0058*/ 	.word	0x00000110


	//----- nvinfo : EIATTR_VRC_CTA_INIT_COUNT
	.align		4
.L_20:
        /*005c*/ 	.byte	0x02, 0x4a
	.zero		1
	.zero		1


	//----- nvinfo : EIATTR_SYSCALL_OFFSETS
	.align		4
        /*0060*/ 	.byte	0x04, 0x46
        /*0062*/ 	.short	(.L_22 - .L_21)


	//   ....[0]....
.L_21:
        /*0064*/ 	.word	0x000001d0


	//----- nvinfo : EIATTR_EXIT_INSTR_OFFSETS
	.align		4
.L_22:
        /*0068*/ 	.byte	0x04, 0x1c
        /*006a*/ 	.short	(.L_24 - .L_23)


	//   ....[0]....
.L_23:
        /*006c*/ 	.word	0x00000120


	//   ....[1]....
        /*0070*/ 	.word	0x000001e0


	//----- nvinfo : EIATTR_CRS_STACK_SIZE
	.align		4
.L_24:
        /*0074*/ 	.byte	0x04, 0x1e
        /*0076*/ 	.short	(.L_26 - .L_25)
.L_25:
        /*0078*/ 	.word	0x00000000


	//----- nvinfo : EIATTR_CBANK_PARAM_SIZE
	.align		4
.L_26:
        /*007c*/ 	.byte	0x03, 0x19
        /*007e*/ 	.short	0x0014


	//----- nvinfo : EIATTR_PARAM_CBANK
	.align		4
        /*0080*/ 	.byte	0x04, 0x0a
        /*0082*/ 	.short	(.L_28 - .L_27)
	.align		4
.L_27:
        /*0084*/ 	.word	index@(.nv.constant0._Z19test_shuf_broadcastPiPKii)
        /*0088*/ 	.short	0x0380
        /*008a*/ 	.short	0x0014


	//----- nvinfo : EIATTR_SW_WAR
	.align		4
.L_28:
        /*008c*/ 	.byte	0x04, 0x36
        /*008e*/ 	.short	(.L_30 - .L_29)
.L_29:
        /*0090*/ 	.word	0x00000008
.L_30:


//--------------------- .nv.callgraph             --------------------------
	.section	.nv.callgraph,"",@"SHT_CUDA_CALLGRAPH"
	.align	4
	.sectionentsize	8
	.align		4
        /*0000*/ 	.word	0x00000000
	.align		4
        /*0004*/ 	.word	0xffffffff
	.align		4
        /*0008*/ 	.word	index@(_Z19test_shuf_broadcastPiPKii)
	.align		4
        /*000c*/ 	.word	index@(vprintf)
	.align		4
        /*0010*/ 	.word	0x00000000
	.align		4
        /*0014*/ 	.word	0xfffffffe
	.align		4
        /*0018*/ 	.word	0x00000000
	.align		4
        /*001c*/ 	.word	0xfffffffd
	.align		4
        /*0020*/ 	.word	0x00000000
	.align		4
        /*0024*/ 	.word	0xfffffffc


//--------------------- .nv.constant4             --------------------------
	.section	.nv.constant4,"a",@progbits
	.align	8
	.align		8
.nv.constant4:
        /*0000*/ 	.dword	vprintf
	.align		8
        /*0008*/ 	.dword	$str


//--------------------- .text._Z19test_shuf_broadcastPiPKii --------------------------
	.section	.text._Z19test_shuf_broadcastPiPKii,"ax",@progbits
	.align	128
        .global         _Z19test_shuf_broadcastPiPKii
        .type           _Z19test_shuf_broadcastPiPKii,@function
        .size           _Z19test_shuf_broadcastPiPKii,(.L_x_2 - _Z19test_shuf_broadcastPiPKii)
        .other          _Z19test_shuf_broadcastPiPKii,@"STO_CUDA_ENTRY STV_DEFAULT"
_Z19test_shuf_broadcastPiPKii:
.text._Z19test_shuf_broadcastPiPKii:
[----:B------:R-:W0:Y:S01]  /*0000*/  LDC R1, c[0x0][0x37c] ;  /* 0x0000df00ff017b82 */ /* 0x000e220000000800 */
[----:B------:R-:W1:Y:S07]  /*0010*/  S2R R11, SR_TID.X ;  /* 0x00000000000b7919 */ /* 0x000e6e0000002100 */
[----:B------:R-:W1:Y:S01]  /*0020*/  LDC.64 R4, c[0x0][0x388] ;  /* 0x0000e200ff047b82 */ /* 0x000e620000000a00 */
[----:B------:R-:W2:Y:S01]  /*0030*/  LDCU.64 UR4, c[0x0][0x358] ;  /* 0x00006b00ff0477ac */ /* 0x000ea20008000a00 */
[----:B0-----:R-:W-:-:S06]  /*0040*/  VIADD R1, R1, 0xfffffff8 ;  /* 0xfffffff801017836 */ /* 0x001fcc0000000000 */
[----:B------:R-:W0:Y:S01]  /*0050*/  LDC R9, c[0x0][0x390] ;  /* 0x0000e400ff097b82 */ /* 0x000e220000000800 */
[----:B-1----:R-:W-:-:S05]  /*0060*/  IMAD.WIDE.U32 R4, R11, 0x4, R4 ;  /* 0x000000040b047825 */ /* 0x002fca00078e0004 */
[----:B--2---:R-:W0:Y:S01]  /*0070*/  LDG.E.CONSTANT R0, desc[UR4][R4.64] ;  /* 0x0000000404007981 */ /* 0x004e22000c1e9900 */
[----:B------:R-:W1:Y:S01]  /*0080*/  LDCU UR6, c[0x0][0x2f8] ;  /* 0x00005f00ff0677ac */ /* 0x000e620008000800 */
[----:B------:R-:W-:Y:S01]  /*0090*/  IMAD.MOV.U32 R3, RZ, RZ, 0x1 ;  /* 0x00000001ff037424 */ /* 0x000fe200078e00ff */
[----:B------:R-:W-:Y:S01]  /*00a0*/  LOP3.LUT R2, R11, 0x1f, RZ, 0xc0, !PT ;  /* 0x0000001f0b027812 */ /* 0x000fe200078ec0ff */
[----:B------:R-:W2:Y:S03]  /*00b0*/  LDCU UR7, c[0x0][0x2fc] ;  /* 0x00005f80ff0777ac */ /* 0x000ea60008000800 */
[----:B------:R-:W-:-:S04]  /*00c0*/  SHF.L.U32 R3, R3, R2, RZ ;  /* 0x0000000203037219 */ /* 0x000fc800000006ff */
[----:B------:R-:W-:Y:S01]  /*00d0*/  LOP3.LUT P0, RZ, R3, 0xfff0fafa, RZ, 0xc0, !PT ;  /* 0xfff0fafa03ff7812 */ /* 0x000fe2000780c0ff */
[----:B------:R-:W-:Y:S01]  /*00e0*/  IMAD.MOV.U32 R3, RZ, RZ, -0xf0506 ;  /* 0xfff0fafaff037424 */ /* 0x000fe200078e00ff */
[----:B-1----:R-:W-:-:S04]  /*00f0*/  IADD3 R6, P1, PT, R1, UR6, RZ ;  /* 0x0000000601067c10 */ /* 0x002fc8000ff3e0ff */
[----:B--2---:R-:W-:Y:S01]  /*0100*/  IADD3.X R7, PT, PT, RZ, UR7, RZ, P1, !PT ;  /* 0x00000007ff077c10 */ /* 0x004fe20008ffe4ff */
[----:B0-----:R0:W1:Y:S06]  /*0110*/  SHFL.IDX PT, R0, R0, R9, 0x1f ;  /* 0x00001f0900007589 */ /* 0x00106c00000e0000 */
[----:B------:R-:W-:Y:S05]  /*0120*/  @!P0 EXIT ;  /* 0x000000000000894d */ /* 0x000fea0003800000 */
[----:B0-----:R-:W0:Y:S01]  /*0130*/  LDC.64 R8, c[0x0][0x380] ;  /* 0x0000e000ff087b82 */ /* 0x001e220000000a00 */
[----:B------:R-:W-:Y:S01]  /*0140*/  MOV R3, 0x0 ;  /* 0x0000000000037802 */ /* 0x000fe20000000f00 */
[----:B------:R2:W-:Y:S01]  /*0150*/  STL [R1], R2 ;  /* 0x0000000201007387 */ /* 0x0005e20000100800 */
[----:B------:R-:W3:Y:S02]  /*0160*/  LDCU.64 UR6, c[0x4][0x8] ;  /* 0x01000100ff0677ac */ /* 0x000ee40008000a00 */
[----:B---3--:R-:W-:Y:S01]  /*0170*/  IMAD.U32 R4, RZ, RZ, UR6 ;  /* 0x00000006ff047e24 */ /* 0x008fe2000f8e00ff */
[----:B------:R-:W-:Y:S01]  /*0180*/  MOV R5, UR7 ;  /* 0x0000000700057c02 */ /* 0x000fe20008000f00 */
[----:B0-----:R-:W-:Y:S02]  /*0190*/  IMAD.WIDE.U32 R8, R11, 0x4, R8 ;  /* 0x000000040b087825 */ /* 0x001fe400078e0008 */
[----:B------:R2:W0:Y:S03]  /*01a0*/  LDC.64 R10, c[0x4][R3] ;  /* 0x01000000030a7b82 */ /* 0x0004260000000a00 */
[----:B-1----:R2:W-:Y:S02]  /*01b0*/  STG.E desc[UR4][R8.64], R0 ;  /* 0x0000000008007986 */ /* 0x0025e4000c101904 */
[----:B------:R-:W-:-:S07]  /*01c0*/  LEPC R20, `(.L_x_0) ;  /* 0x000000001014794e */ /* 0x000fce0000000000 */
[----:B0-2---:R-:W-:Y:S05]  /*01d0*/  CALL.ABS.NOINC R10 ;  /* 0x000000000a007343 */ /* 0x005fea0003c00000 */
.L_x_0:
[----:B------:R-:W-:Y:S05]  /*01e0*/  EXIT ;  /* 0x000000000000794d */ /* 0x000fea0003800000 */
.L_x_1:
[----:B------:R-:W-:-:S00]  /*01f0*/  BRA `(.L_x_1) ;  /* 0xfffffffc00fc7947 */ /* 0x000fc0000383ffff */
[----:B------:R-:W-:-:S00]  /*0200*/  NOP ;  /* 0x0000000000007918 */ /* 0x000fc00000000000 */
[----:B------:R-:W-:-:S00]  /*0210*/  NOP ;  /* 0x0000000000007918 */ /* 0x000fc00000000000 */
[----:B------:R-:W-:-:S00]  /*0220*/  NOP ;  /* 0x0000000000007918 */ /* 0x000fc00000000000 */
[----:B------:R-:W-:-:S00]  /*0230*/  NOP ;  /* 0x0000000000007918 */ /* 0x000fc00000000000 */
[----:B------:R-:W-:-:S00]  /*0240*/  NOP ;  /* 0x0000000000007918 */ /* 0x000fc00000000000 */
[----:B------:R-:W-:-:S00]  /*0250*/  NOP ;  /* 0x0000000000007918 */ /* 0x000fc00000000000 */
[----:B------:R-:W-:-:S00]  /*0260*/  NOP ;  /* 0x0000000000007918 */ /* 0x000fc00000000000 */
[----:B------:R-:W-:-:S00]  /*0270*/  NOP ;  /* 0x0000000000007918 */ /* 0x000fc00000000000 */
.L_x_2:


//--------------------- .nv.global.init           --------------------------
	.section	.nv.global.init,"aw",@progbits
.nv.global.init:
	.type		$str,@object
	.size		$str,(.L_0 - $str)
$str:
        /*0000*/ 	.byte	0x6c, 0x61, 0x6e, 0x65, 0x49, 0x44, 0x3a, 0x25, 0x64, 0x00
.L_0:


//--------------------- .nv.shared.reserved.0     --------------------------
	.section	.nv.shared.reserved.0,"aw",@nobits
	.weak		__nv_reservedSMEM_offset_0_alias
	.size		__nv_reservedSMEM_offset_0_alias, 0, 64
	.other		__nv_reservedSMEM_offset_0_alias,@"STO_CUDA_RESERVED_SHARED STV_DEFAULT"
__nv_reservedSMEM_offset_0_alias:
	.zero		0
	.zero		64


//--------------------- .nv.constant0._Z19test_shuf_broadcastPiPKii --------------------------
	.section	.nv.constant0._Z19test_shuf_broadcastPiPKii,"a",@progbits
	.sectionflags	@""
	.align	4
.nv.constant0._Z19test_shuf_broadcastPiPKii:
	.zero		916


//--------------------- SYMBOLS --------------------------

	.type		.nv.reservedSmem.offset0,@object
	.size		.nv.reservedSmem.offset0,0x4
	.type		vprintf,@function
